	.headerflags	@"EF_CUDA_TEXMODE_UNIFIED EF_CUDA_64BIT_ADDRESS EF_CUDA_ACCELERATORS EF_CUDA_SM90 EF_CUDA_VIRTUAL_SM(EF_CUDA_SM90)"
	.elftype	@"ET_EXEC"


//--------------------- .nv.info                  --------------------------
	.section	.nv.info,"",@"SHT_CUDA_INFO"
	.align	4


	//----- nvinfo : EIATTR_REGCOUNT
	.align		4
        /*0000*/ 	.byte	0x04, 0x2f
        /*0002*/ 	.short	(.L_1 - .L_0)
	.align		4
.L_0:
        /*0004*/ 	.word	index@(triton_poi_fused_reflection_pad1d_12)
        /*0008*/ 	.word	0x0000000c


	//----- nvinfo : EIATTR_MIN_STACK_SIZE
	.align		4
.L_1:
        /*000c*/ 	.byte	0x04, 0x12
        /*000e*/ 	.short	(.L_3 - .L_2)
	.align		4
.L_2:
        /*0010*/ 	.word	index@(triton_poi_fused_reflection_pad1d_12)
        /*0014*/ 	.word	0x00000000


	//----- nvinfo : EIATTR_FRAME_SIZE
	.align		4
.L_3:
        /*0018*/ 	.byte	0x04, 0x11
        /*001a*/ 	.short	(.L_5 - .L_4)
	.align		4
.L_4:
        /*001c*/ 	.word	index@(triton_poi_fused_reflection_pad1d_12)
        /*0020*/ 	.word	0x00000000


	//----- nvinfo : EIATTR_MIN_STACK_SIZE
	.align		4
.L_5:
        /*0024*/ 	.byte	0x04, 0x12
        /*0026*/ 	.short	(.L_7 - .L_6)
	.align		4
.L_6:
        /*0028*/ 	.word	index@(triton_poi_fused_reflection_pad1d_12)
        /*002c*/ 	.word	0x00000000
.L_7:


//--------------------- .nv.info.triton_poi_fused_reflection_pad1d_12 --------------------------
	.section	.nv.info.triton_poi_fused_reflection_pad1d_12,"",@"SHT_CUDA_INFO"
	.sectionflags	@""
	.align	4


	//----- nvinfo : EIATTR_CUDA_API_VERSION
	.align		4
        /*0000*/ 	.byte	0x04, 0x37
        /*0002*/ 	.short	(.L_9 - .L_8)
.L_8:
        /*0004*/ 	.word	0x0000007c


	//----- nvinfo : EIATTR_KPARAM_INFO
	.align		4
.L_9:
        /*0008*/ 	.byte	0x04, 0x17
        /*000a*/ 	.short	(.L_11 - .L_10)
.L_10:
        /*000c*/ 	.word	0x00000000
        /*0010*/ 	.short	0x0002
        /*0012*/ 	.short	0x0010
        /*0014*/ 	.byte	0x00, 0xf0, 0x11, 0x00


	//----- nvinfo : EIATTR_KPARAM_INFO
	.align		4
.L_11:
        /*0018*/ 	.byte	0x04, 0x17
        /*001a*/ 	.short	(.L_13 - .L_12)
.L_12:
        /*001c*/ 	.word	0x00000000
        /*0020*/ 	.short	0x0001
        /*0022*/ 	.short	0x0008
        /*0024*/ 	.byte	0x00, 0xf4, 0x21, 0x00


	//----- nvinfo : EIATTR_KPARAM_INFO
	.align		4
.L_13:
        /*0028*/ 	.byte	0x04, 0x17
        /*002a*/ 	.short	(.L_15 - .L_14)
.L_14:
        /*002c*/ 	.word	0x00000000
        /*0030*/ 	.short	0x0000
        /*0032*/ 	.short	0x0000
        /*0034*/ 	.byte	0x00, 0xf4, 0x21, 0x00


	//----- nvinfo : EIATTR_SPARSE_MMA_MASK
	.align		4
.L_15:
        /*0038*/ 	.byte	0x03, 0x50
        /*003a*/ 	.short	0x0000


	//----- nvinfo : EIATTR_MAXREG_COUNT
	.align		4
        /*003c*/ 	.byte	0x03, 0x1b
        /*003e*/ 	.short	0x00ff


	//----- nvinfo : EIATTR_EXIT_INSTR_OFFSETS
	.align		4
        /*0040*/ 	.byte	0x04, 0x1c
        /*0042*/ 	.short	(.L_17 - .L_16)


	//   ....[0]....
.L_16:
        /*0044*/ 	.word	0x00000180


	//   ....[1]....
        /*0048*/ 	.word	0x000001a0


	//----- nvinfo : EIATTR_REQNTID
	.align		4
.L_17:
        /*004c*/ 	.byte	0x04, 0x10
        /*004e*/ 	.short	(.L_19 - .L_18)
.L_18:
        /*0050*/ 	.word	0x00000080
        /*0054*/ 	.word	0x00000001
        /*0058*/ 	.word	0x00000001


	//----- nvinfo : EIATTR_CRS_STACK_SIZE
	.align		4
.L_19:
        /*005c*/ 	.byte	0x04, 0x1e
        /*005e*/ 	.short	(.L_21 - .L_20)
.L_20:
        /*0060*/ 	.word	0x00000000


	//----- nvinfo : EIATTR_CBANK_PARAM_SIZE
	.align		4
.L_21:
        /*0064*/ 	.byte	0x03, 0x19
        /*0066*/ 	.short	0x0014


	//----- nvinfo : EIATTR_PARAM_CBANK
	.align		4
        /*0068*/ 	.byte	0x04, 0x0a
        /*006a*/ 	.short	(.L_23 - .L_22)
	.align		4
.L_22:
        /*006c*/ 	.word	index@(.nv.constant0.triton_poi_fused_reflection_pad1d_12)
        /*0070*/ 	.short	0x0210
        /*0072*/ 	.short	0x0014


	//----- nvinfo : EIATTR_SW_WAR
	.align		4
.L_23:
        /*0074*/ 	.byte	0x04, 0x36
        /*0076*/ 	.short	(.L_25 - .L_24)
.L_24:
        /*0078*/ 	.word	0x00000008
.L_25:


//--------------------- .nv.callgraph             --------------------------
	.section	.nv.callgraph,"",@"SHT_CUDA_CALLGRAPH"
	.align	4
	.sectionentsize	8
	.align		4
        /*0000*/ 	.word	0x00000000
	.align		4
        /*0004*/ 	.word	0xffffffff
	.align		4
        /*0008*/ 	.word	0x00000000
	.align		4
        /*000c*/ 	.word	0xfffffffe
	.align		4
        /*0010*/ 	.word	0x00000000
	.align		4
        /*0014*/ 	.word	0xfffffffd
	.align		4
        /*0018*/ 	.word	0x00000000
	.align		4
        /*001c*/ 	.word	0xfffffffc


//--------------------- .text.triton_poi_fused_reflection_pad1d_12 --------------------------
	.section	.text.triton_poi_fused_reflection_pad1d_12,"ax",@progbits
	.align	128
        .global         triton_poi_fused_reflection_pad1d_12
        .type           triton_poi_fused_reflection_pad1d_12,@function
        .size           triton_poi_fused_reflection_pad1d_12,(.L_x_3 - triton_poi_fused_reflection_pad1d_12)
        .other          triton_poi_fused_reflection_pad1d_12,@"STO_CUDA_ENTRY STV_DEFAULT"
triton_poi_fused_reflection_pad1d_12:
.text.triton_poi_fused_reflection_pad1d_12:
[----:B------:R-:W0:Y:S02]  /*0000*/  LDC R1, c[0x0][0x28] ;  /* 0x00000a00ff017b82 */ /* 0x000e240000000800 */
[----:B------:R-:W1:Y:S01]  /*0010*/  S2R R6, SR_TID.X ;  /* 0x0000000000067919 */ /* 0x000e620000002100 */
[----:B------:R-:W2:Y:S01]  /*0020*/  LDC.64 R4, c[0x0][0x218] ;  /* 0x00008600ff047b82 */ /* 0x000ea20000000a00 */
[----:B------:R-:W-:Y:S01]  /*0030*/  ULDC.64 UR4, c[0x0][0x208] ;  /* 0x0000820000047ab9 */ /* 0x000fe20000000a00 */
[----:B------:R-:W-:Y:S01]  /*0040*/  BSSY B0, `(.L_x_0) ;  /* 0x0000013000007945 */ /* 0x000fe20003800000 */
[----:B------:R-:W3:Y:S01]  /*0050*/  S2R R7, SR_CTAID.X ;  /* 0x0000000000077919 */ /* 0x000ee20000002500 */
[----:B-1----:R-:W-:-:S05]  /*0060*/  LOP3.LUT R6, R6, 0x7f, RZ, 0xc0, !PT ;  /* 0x0000007f06067812 */ /* 0x002fca00078ec0ff */
[----:B---3--:R-:W-:Y:S01]  /*0070*/  IMAD R7, R7, 0x80, R6 ;  /* 0x0000008007077824 */ /* 0x008fe200078e0206 */
[----:B------:R-:W-:-:S03]  /*0080*/  HFMA2.MMA R6, -RZ, RZ, 0, 0 ;  /* 0x00000000ff067435 */ /* 0x000fc600000001ff */
[C---:B--2---:R-:W-:Y:S01]  /*0090*/  IMAD.WIDE R4, R7.reuse, 0x4, R4 ;  /* 0x0000000407047825 */ /* 0x044fe200078e0204 */
[----:B------:R-:W-:-:S06]  /*00a0*/  ISETP.GE.AND P0, PT, R7, 0x118, PT ;  /* 0x000001180700780c */ /* 0x000fcc0003f06270 */
[----:B------:R-:W-:-:S05]  /*00b0*/  IMAD.HI R0, R7, -0x15f15f15, R6 ;  /* 0xea0ea0eb07007827 */ /* 0x000fca00078e0206 */
[----:B------:R-:W-:-:S04]  /*00c0*/  SHF.R.U32.HI R3, RZ, 0x1f, R0 ;  /* 0x0000001fff037819 */ /* 0x000fc80000011600 */
[----:B------:R-:W-:Y:S02]  /*00d0*/  LEA.HI.SX32 R6, R0, R3, 0x1a ;  /* 0x0000000300067211 */ /* 0x000fe400078fd2ff */
[----:B------:R-:W1:Y:S03]  /*00e0*/  LDC.64 R2, c[0x0][0x210] ;  /* 0x00008400ff027b82 */ /* 0x000e660000000a00 */
[----:B------:R-:W-:Y:S02]  /*00f0*/  IMAD R0, R6, -0x46, R7 ;  /* 0xffffffba06007824 */ /* 0x000fe400078e0207 */
[----:B------:R-:W-:Y:S02]  /*0100*/  IMAD.MOV.U32 R7, RZ, RZ, RZ ;  /* 0x000000ffff077224 */ /* 0x000fe400078e00ff */
[----:B------:R-:W-:-:S05]  /*0110*/  VIADD R0, R0, 0xffffffc1 ;  /* 0xffffffc100007836 */ /* 0x000fca0000000000 */
[----:B------:R-:W-:-:S04]  /*0120*/  IABS R9, R0 ;  /* 0x0000000000097213 */ /* 0x000fc80000000000 */
[----:B------:R-:W-:-:S05]  /*0130*/  LEA R9, R6, -R9, 0x6 ;  /* 0x8000000906097211 */ /* 0x000fca00078e30ff */
[----:B-1----:R-:W-:Y:S01]  /*0140*/  IMAD.WIDE R2, R9, 0x4, R2 ;  /* 0x0000000409027825 */ /* 0x002fe200078e0202 */
[----:B------:R-:W-:Y:S06]  /*0150*/  @P0 BRA `(.L_x_1) ;  /* 0x0000000000040947 */ /* 0x000fec0003800000 */
[----:B------:R1:W5:Y:S02]  /*0160*/  LDG.E R7, desc[UR4][R2.64+0xfc] ;  /* 0x0000fc0402077981 */ /* 0x000364000c1e1900 */
.L_x_1:
[----:B------:R-:W-:Y:S05]  /*0170*/  BSYNC B0 ;  /* 0x0000000000007941 */ /* 0x000fea0003800000 */
.L_x_0:
[----:B------:R-:W-:Y:S05]  /*0180*/  @P0 EXIT ;  /* 0x000000000000094d */ /* 0x000fea0003800000 */
[----:B-----5:R-:W-:Y:S01]  /*0190*/  STG.E desc[UR4][R4.64], R7 ;  /* 0x0000000704007986 */ /* 0x020fe2000c101904 */
[----:B------:R-:W-:Y:S05]  /*01a0*/  EXIT ;  /* 0x000000000000794d */ /* 0x000fea0003800000 */
.L_x_2:
[----:B------:R-:W-:-:S00]  /*01b0*/  BRA `(.L_x_2) ;  /* 0xfffffffc00fc7947 */ /* 0x000fc0000383ffff */
[----:B------:R-:W-:-:S00]  /*01c0*/  NOP ;  /* 0x0000000000007918 */ /* 0x000fc00000000000 */
        /* <DEDUP_REMOVED lines=11> */
.L_x_3:


//--------------------- .nv.constant0.triton_poi_fused_reflection_pad1d_12 --------------------------
	.section	.nv.constant0.triton_poi_fused_reflection_pad1d_12,"a",@progbits
	.sectionflags	@""
	.align	4
.nv.constant0.triton_poi_fused_reflection_pad1d_12:
	.zero		548
